//
// Generated by NVIDIA NVVM Compiler
//
// Compiler Build ID: CL-36424714
// Cuda compilation tools, release 13.0, V13.0.88
// Based on NVVM 20.0.0
//

.version 9.0
.target sm_100
.address_size 64

	// .globl	_Z13myfirstkernelv
.extern .func  (.param .b32 func_retval0) vprintf
(
	.param .b64 vprintf_param_0,
	.param .b64 vprintf_param_1
)
;
.global .align 1 .b8 $str[13] = {72, 101, 108, 108, 111, 32, 67, 85, 68, 65, 32, 10};
.global .align 1 .b8 $str$1[23] = {116, 104, 101, 32, 100, 115, 116, 32, 118, 97, 108, 117, 115, 101, 32, 105, 115, 32, 37, 102, 32, 10};

.visible .entry _Z13myfirstkernelv()
{
	.reg .b32 	%r<3>;
	.reg .b64 	%rd<3>;

	mov.u64 	%rd1, $str;
	cvta.global.u64 	%rd2, %rd1;
	{ // callseq 0, 0
	.param .b64 param0;
	st.param.b64 	[param0], %rd2;
	.param .b64 param1;
	st.param.b64 	[param1], 0;
	.param .b32 retval0;
	call.uni (retval0), 
	vprintf, 
	(
	param0, 
	param1
	);
	ld.param.b32 	%r1, [retval0];
	} // callseq 0
	ret;

}
	// .globl	_Z6gpuAddiiPi
.visible .entry _Z6gpuAddiiPi(
	.param .u32 _Z6gpuAddiiPi_param_0,
	.param .u32 _Z6gpuAddiiPi_param_1,
	.param .u64 .ptr .align 1 _Z6gpuAddiiPi_param_2
)
{
	.reg .b32 	%r<4>;
	.reg .b64 	%rd<3>;

	ld.param.u32 	%r1, [_Z6gpuAddiiPi_param_0];
	ld.param.u32 	%r2, [_Z6gpuAddiiPi_param_1];
	ld.param.u64 	%rd1, [_Z6gpuAddiiPi_param_2];
	cvta.to.global.u64 	%rd2, %rd1;
	add.s32 	%r3, %r2, %r1;
	st.global.u32 	[%rd2], %r3;
	ret;

}
	// .globl	_Z10normkernelPfS_i
.visible .entry _Z10normkernelPfS_i(
	.param .u64 .ptr .align 1 _Z10normkernelPfS_i_param_0,
	.param .u64 .ptr .align 1 _Z10normkernelPfS_i_param_1,
	.param .u32 _Z10normkernelPfS_i_param_2
)
{
	.local .align 8 .b8 	__local_depot2[8];
	.reg .b64 	%SP;
	.reg .b64 	%SPL;
	.reg .pred 	%p<2>;
	.reg .b32 	%r<9>;
	.reg .b32 	%f<5>;
	.reg .b64 	%rd<16>;
	.reg .b64 	%fd<2>;

	mov.u64 	%SPL, __local_depot2;
	cvta.local.u64 	%SP, %SPL;
	ld.param.u64 	%rd1, [_Z10normkernelPfS_i_param_0];
	ld.param.u64 	%rd2, [_Z10normkernelPfS_i_param_1];
	ld.param.u32 	%r2, [_Z10normkernelPfS_i_param_2];
	mov.u32 	%r3, %ctaid.x;
	mov.u32 	%r4, %ntid.x;
	mov.u32 	%r5, %tid.x;
	mad.lo.s32 	%r1, %r3, %r4, %r5;
	setp.ge.s32 	%p1, %r1, %r2;
	@%p1 bra 	$L__BB2_2;
	add.u64 	%rd3, %SP, 0;
	add.u64 	%rd4, %SPL, 0;
	cvta.to.global.u64 	%rd5, %rd1;
	cvta.to.global.u64 	%rd6, %rd2;
	mul.lo.s32 	%r6, %r1, 3;
	mul.wide.s32 	%rd7, %r6, 4;
	add.s64 	%rd8, %rd5, %rd7;
	ld.global.f32 	%f1, [%rd8];
	mul.wide.s32 	%rd9, %r1, 4;
	add.s64 	%rd10, %rd6, %rd9;
	st.global.f32 	[%rd10], %f1;
	ld.global.f32 	%f2, [%rd8+4];
	mul.wide.s32 	%rd11, %r2, 4;
	add.s64 	%rd12, %rd10, %rd11;
	st.global.f32 	[%rd12], %f2;
	ld.global.f32 	%f3, [%rd8+8];
	add.s64 	%rd13, %rd12, %rd11;
	st.global.f32 	[%rd13], %f3;
	ld.global.f32 	%f4, [%rd10];
	cvt.f64.f32 	%fd1, %f4;
	st.local.f64 	[%rd4], %fd1;
	mov.u64 	%rd14, $str$1;
	cvta.global.u64 	%rd15, %rd14;
	{ // callseq 1, 0
	.param .b64 param0;
	st.param.b64 	[param0], %rd15;
	.param .b64 param1;
	st.param.b64 	[param1], %rd3;
	.param .b32 retval0;
	call.uni (retval0), 
	vprintf, 
	(
	param0, 
	param1
	);
	ld.param.b32 	%r7, [retval0];
	} // callseq 1
$L__BB2_2:
	ret;

}


// ===== COMPILED SASS (sm_100) =====

	.target	sm_100

	.elftype	@"ET_EXEC"


//--------------------- .note.nv.tkinfo           --------------------------
	.section	.note.nv.tkinfo,"",@"SHT_NOTE"
	.sectionflags	@"SHF_NOTE_NV_TKINFO"
	.tkinfo
        /*0018*/ 	.word	0x00000002
        /*0030*/ 	.string	""
        /*0030*/ 	.string	"ptxas"
        /*0030*/ 	.string	"Cuda compilation tools, release 13.0, V13.0.88"
        /*0030*/ 	.string	"Build cuda_13.0.r13.0/compiler.36424714_0"
        /*0030*/ 	.string	"-arch sm_100 -m 64 "



//--------------------- .note.nv.cuinfo           --------------------------
	.section	.note.nv.cuinfo,"",@"SHT_NOTE"
	.sectionflags	@"SHF_NOTE_NV_CUINFO"
        /*0018*/ 	.short	0x0002
        /*001a*/ 	.short	0x0064
        /*001c*/ 	.short	0x0082
	.zero		2


//--------------------- .nv.info                  --------------------------
	.section	.nv.info,"",@"SHT_CUDA_INFO"
	.align	4


	//----- nvinfo : EIATTR_REGCOUNT
	.align		4
        /*0000*/ 	.byte	0x04, 0x2f
        /*0002*/ 	.short	(.L_3 - .L_2)
	.align		4
.L_2:
        /*0004*/ 	.word	index@(_Z13myfirstkernelv)
        /*0008*/ 	.word	0x00000018


	//----- nvinfo : EIATTR_FRAME_SIZE
	.align		4
.L_3:
        /*000c*/ 	.byte	0x04, 0x11
        /*000e*/ 	.short	(.L_5 - .L_4)
	.align		4
.L_4:
        /*0010*/ 	.word	index@(_Z13myfirstkernelv)
        /*0014*/ 	.word	0x00000000


	//----- nvinfo : EIATTR_REGCOUNT
	.align		4
.L_5:
        /*0018*/ 	.byte	0x04, 0x2f
        /*001a*/ 	.short	(.L_7 - .L_6)
	.align		4
.L_6:
        /*001c*/ 	.word	index@(_Z6gpuAddiiPi)
        /*0020*/ 	.word	0x00000008


	//----- nvinfo : EIATTR_FRAME_SIZE
	.align		4
.L_7:
        /*0024*/ 	.byte	0x04, 0x11
        /*0026*/ 	.short	(.L_9 - .L_8)
	.align		4
.L_8:
        /*0028*/ 	.word	index@(_Z6gpuAddiiPi)
        /*002c*/ 	.word	0x00000000


	//----- nvinfo : EIATTR_REGCOUNT
	.align		4
.L_9:
        /*0030*/ 	.byte	0x04, 0x2f
        /*0032*/ 	.short	(.L_11 - .L_10)
	.align		4
.L_10:
        /*0034*/ 	.word	index@(_Z10normkernelPfS_i)
        /*0038*/ 	.word	0x00000018


	//----- nvinfo : EIATTR_FRAME_SIZE
	.align		4
.L_11:
        /*003c*/ 	.byte	0x04, 0x11
        /*003e*/ 	.short	(.L_13 - .L_12)
	.align		4
.L_12:
        /*0040*/ 	.word	index@(_Z10normkernelPfS_i)
        /*0044*/ 	.word	0x00000008


	//----- nvinfo : EIATTR_MIN_STACK_SIZE
	.align		4
.L_13:
        /*0048*/ 	.byte	0x04, 0x12
        /*004a*/ 	.short	(.L_15 - .L_14)
	.align		4
.L_14:
        /*004c*/ 	.word	index@(_Z10normkernelPfS_i)
        /*0050*/ 	.word	0x00000008


	//----- nvinfo : EIATTR_MIN_STACK_SIZE
	.align		4
.L_15:
        /*0054*/ 	.byte	0x04, 0x12
        /*0056*/ 	.short	(.L_17 - .L_16)
	.align		4
.L_16:
        /*0058*/ 	.word	index@(_Z6gpuAddiiPi)
        /*005c*/ 	.word	0x00000000


	//----- nvinfo : EIATTR_MIN_STACK_SIZE
	.align		4
.L_17:
        /*0060*/ 	.byte	0x04, 0x12
        /*0062*/ 	.short	(.L_19 - .L_18)
	.align		4
.L_18:
        /*0064*/ 	.word	index@(_Z13myfirstkernelv)
        /*0068*/ 	.word	0x00000000
.L_19:


//--------------------- .nv.compat                --------------------------
	.section	.nv.compat,"",@"SHT_CUDA_COMPAT_INFO"
	.align	4
        /*0000*/ 	.byte	0x02, 0x09, 0x00, 0x00, 0x02, 0x02, 0x01, 0x00, 0x02, 0x05, 0x05, 0x00, 0x03, 0x07, 0x01, 0x01
        /*0010*/ 	.byte	0x02, 0x03, 0x00, 0x00, 0x02, 0x06, 0x01, 0x00, 0x04, 0x0b, 0x08, 0x00, 0x09, 0x00, 0x00, 0x00
        /*0020*/ 	.byte	0x00, 0x00, 0x00, 0x00


//--------------------- .nv.info._Z10normkernelPfS_i --------------------------
	.section	.nv.info._Z10normkernelPfS_i,"",@"SHT_CUDA_INFO"
	.sectionflags	@""
	.align	4


	//----- nvinfo : EIATTR_CUDA_API_VERSION
	.align		4
        /*0000*/ 	.byte	0x04, 0x37
        /*0002*/ 	.short	(.L_21 - .L_20)
.L_20:
        /*0004*/ 	.word	0x00000082


	//----- nvinfo : EIATTR_KPARAM_INFO
	.align		4
.L_21:
        /*0008*/ 	.byte	0x04, 0x17
        /*000a*/ 	.short	(.L_23 - .L_22)
.L_22:
        /*000c*/ 	.word	0x00000000
        /*0010*/ 	.short	0x0002
        /*0012*/ 	.short	0x0010
        /*0014*/ 	.byte	0x00, 0xf0, 0x11, 0x00


	//----- nvinfo : EIATTR_KPARAM_INFO
	.align		4
.L_23:
        /*0018*/ 	.byte	0x04, 0x17
        /*001a*/ 	.short	(.L_25 - .L_24)
.L_24:
        /*001c*/ 	.word	0x00000000
        /*0020*/ 	.short	0x0001
        /*0022*/ 	.short	0x0008
        /*0024*/ 	.byte	0x00, 0xf5, 0x21, 0x00


	//----- nvinfo : EIATTR_KPARAM_INFO
	.align		4
.L_25:
        /*0028*/ 	.byte	0x04, 0x17
        /*002a*/ 	.short	(.L_27 - .L_26)
.L_26:
        /*002c*/ 	.word	0x00000000
        /*0030*/ 	.short	0x0000
        /*0032*/ 	.short	0x0000
        /*0034*/ 	.byte	0x00, 0xf5, 0x21, 0x00


	//----- nvinfo : EIATTR_SPARSE_MMA_MASK
	.align		4
.L_27:
        /*0038*/ 	.byte	0x03, 0x50
        /*003a*/ 	.short	0x0000


	//----- nvinfo : EIATTR_MAXREG_COUNT
	.align		4
        /*003c*/ 	.byte	0x03, 0x1b
        /*003e*/ 	.short	0x00ff


	//----- nvinfo : EIATTR_EXTERNS
	.align		4
        /*0040*/ 	.byte	0x04, 0x0f
        /*0042*/ 	.short	(.L_29 - .L_28)


	//   ....[0]....
	.align		4
.L_28:
        /*0044*/ 	.word	index@(vprintf)


	//----- nvinfo : EIATTR_MERCURY_ISA_VERSION
	.align		4
.L_29:
        /*0048*/ 	.byte	0x03, 0x5f
        /*004a*/ 	.short	0x0101


	//----- nvinfo : EIATTR_VRC_CTA_INIT_COUNT
	.align		4
        /*004c*/ 	.byte	0x02, 0x4a
	.zero		1
	.zero		1


	//----- nvinfo : EIATTR_SYSCALL_OFFSETS
	.align		4
        /*0050*/ 	.byte	0x04, 0x46
        /*0052*/ 	.short	(.L_31 - .L_30)


	//   ....[0]....
.L_30:
        /*0054*/ 	.word	0x00000240


	//----- nvinfo : EIATTR_EXIT_INSTR_OFFSETS
	.align		4
.L_31:
        /*0058*/ 	.byte	0x04, 0x1c
        /*005a*/ 	.short	(.L_33 - .L_32)


	//   ....[0]....
.L_32:
        /*005c*/ 	.word	0x000000c0


	//   ....[1]....
        /*0060*/ 	.word	0x00000250


	//----- nvinfo : EIATTR_CRS_STACK_SIZE
	.align		4
.L_33:
        /*0064*/ 	.byte	0x04, 0x1e
        /*0066*/ 	.short	(.L_35 - .L_34)
.L_34:
        /*0068*/ 	.word	0x00000000


	//----- nvinfo : EIATTR_CBANK_PARAM_SIZE
	.align		4
.L_35:
        /*006c*/ 	.byte	0x03, 0x19
        /*006e*/ 	.short	0x0014


	//----- nvinfo : EIATTR_PARAM_CBANK
	.align		4
        /*0070*/ 	.byte	0x04, 0x0a
        /*0072*/ 	.short	(.L_37 - .L_36)
	.align		4
.L_36:
        /*0074*/ 	.word	index@(.nv.constant0._Z10normkernelPfS_i)
        /*0078*/ 	.short	0x0380
        /*007a*/ 	.short	0x0014


	//----- nvinfo : EIATTR_SW_WAR
	.align		4
.L_37:
        /*007c*/ 	.byte	0x04, 0x36
        /*007e*/ 	.short	(.L_39 - .L_38)
.L_38:
        /*0080*/ 	.word	0x00000008
.L_39:


//--------------------- .nv.info._Z6gpuAddiiPi    --------------------------
	.section	.nv.info._Z6gpuAddiiPi,"",@"SHT_CUDA_INFO"
	.sectionflags	@""
	.align	4


	//----- nvinfo : EIATTR_CUDA_API_VERSION
	.align		4
        /*0000*/ 	.byte	0x04, 0x37
        /*0002*/ 	.short	(.L_41 - .L_40)
.L_40:
        /*0004*/ 	.word	0x00000082


	//----- nvinfo : EIATTR_KPARAM_INFO
	.align		4
.L_41:
        /*0008*/ 	.byte	0x04, 0x17
        /*000a*/ 	.short	(.L_43 - .L_42)
.L_42:
        /*000c*/ 	.word	0x00000000
        /*0010*/ 	.short	0x0002
        /*0012*/ 	.short	0x0008
        /*0014*/ 	.byte	0x00, 0xf5, 0x21, 0x00


	//----- nvinfo : EIATTR_KPARAM_INFO
	.align		4
.L_43:
        /*0018*/ 	.byte	0x04, 0x17
        /*001a*/ 	.short	(.L_45 - .L_44)
.L_44:
        /*001c*/ 	.word	0x00000000
        /*0020*/ 	.short	0x0001
        /*0022*/ 	.short	0x0004
        /*0024*/ 	.byte	0x00, 0xf0, 0x11, 0x00


	//----- nvinfo : EIATTR_KPARAM_INFO
	.align		4
.L_45:
        /*0028*/ 	.byte	0x04, 0x17
        /*002a*/ 	.short	(.L_47 - .L_46)
.L_46:
        /*002c*/ 	.word	0x00000000
        /*0030*/ 	.short	0x0000
        /*0032*/ 	.short	0x0000
        /*0034*/ 	.byte	0x00, 0xf0, 0x11, 0x00


	//----- nvinfo : EIATTR_SPARSE_MMA_MASK
	.align		4
.L_47:
        /*0038*/ 	.byte	0x03, 0x50
        /*003a*/ 	.short	0x0000


	//----- nvinfo : EIATTR_MAXREG_COUNT
	.align		4
        /*003c*/ 	.byte	0x03, 0x1b
        /*003e*/ 	.short	0x00ff


	//----- nvinfo : EIATTR_MERCURY_ISA_VERSION
	.align		4
        /*0040*/ 	.byte	0x03, 0x5f
        /*0042*/ 	.short	0x0101


	//----- nvinfo : EIATTR_VRC_CTA_INIT_COUNT
	.align		4
        /*0044*/ 	.byte	0x02, 0x4a
	.zero		1
	.zero		1


	//----- nvinfo : EIATTR_EXIT_INSTR_OFFSETS
	.align		4
        /*0048*/ 	.byte	0x04, 0x1c
        /*004a*/ 	.short	(.L_49 - .L_48)


	//   ....[0]....
.L_48:
        /*004c*/ 	.word	0x00000060


	//----- nvinfo : EIATTR_CBANK_PARAM_SIZE
	.align		4
.L_49:
        /*0050*/ 	.byte	0x03, 0x19
        /*0052*/ 	.short	0x0010


	//----- nvinfo : EIATTR_PARAM_CBANK
	.align		4
        /*0054*/ 	.byte	0x04, 0x0a
        /*0056*/ 	.short	(.L_51 - .L_50)
	.align		4
.L_50:
        /*0058*/ 	.word	index@(.nv.constant0._Z6gpuAddiiPi)
        /*005c*/ 	.short	0x0380
        /*005e*/ 	.short	0x0010


	//----- nvinfo : EIATTR_SW_WAR
	.align		4
.L_51:
        /*0060*/ 	.byte	0x04, 0x36
        /*0062*/ 	.short	(.L_53 - .L_52)
.L_52:
        /*0064*/ 	.word	0x00000008
.L_53:


//--------------------- .nv.info._Z13myfirstkernelv --------------------------
	.section	.nv.info._Z13myfirstkernelv,"",@"SHT_CUDA_INFO"
	.sectionflags	@""
	.align	4


	//----- nvinfo : EIATTR_CUDA_API_VERSION
	.align		4
        /*0000*/ 	.byte	0x04, 0x37
        /*0002*/ 	.short	(.L_55 - .L_54)
.L_54:
        /*0004*/ 	.word	0x00000082


	//----- nvinfo : EIATTR_SPARSE_MMA_MASK
	.align		4
.L_55:
        /*0008*/ 	.byte	0x03, 0x50
        /*000a*/ 	.short	0x0000


	//----- nvinfo : EIATTR_MAXREG_COUNT
	.align		4
        /*000c*/ 	.byte	0x03, 0x1b
        /*000e*/ 	.short	0x00ff


	//----- nvinfo : EIATTR_EXTERNS
	.align		4
        /*0010*/ 	.byte	0x04, 0x0f
        /*0012*/ 	.short	(.L_57 - .L_56)


	//   ....[0]....
	.align		4
.L_56:
        /*0014*/ 	.word	index@(vprintf)


	//----- nvinfo : EIATTR_MERCURY_ISA_VERSION
	.align		4
.L_57:
        /*0018*/ 	.byte	0x03, 0x5f
        /*001a*/ 	.short	0x0101


	//----- nvinfo : EIATTR_VRC_CTA_INIT_COUNT
	.align		4
        /*001c*/ 	.byte	0x02, 0x4a
	.zero		1
	.zero		1


	//----- nvinfo : EIATTR_SYSCALL_OFFSETS
	.align		4
        /*0020*/ 	.byte	0x04, 0x46
        /*0022*/ 	.short	(.L_59 - .L_58)


	//   ....[0]....
.L_58:
        /*0024*/ 	.word	0x00000080


	//----- nvinfo : EIATTR_EXIT_INSTR_OFFSETS
	.align		4
.L_59:
        /*0028*/ 	.byte	0x04, 0x1c
        /*002a*/ 	.short	(.L_61 - .L_60)


	//   ....[0]....
.L_60:
        /*002c*/ 	.word	0x00000090


	//----- nvinfo : EIATTR_SW_WAR
	.align		4
.L_61:
        /*0030*/ 	.byte	0x04, 0x36
        /*0032*/ 	.short	(.L_63 - .L_62)
.L_62:
        /*0034*/ 	.word	0x00000008
.L_63:


//--------------------- .nv.callgraph             --------------------------
	.section	.nv.callgraph,"",@"SHT_CUDA_CALLGRAPH"
	.align	4
	.sectionentsize	8
	.align		4
        /*0000*/ 	.word	0x00000000
	.align		4
        /*0004*/ 	.word	0xffffffff
	.align		4
        /*0008*/ 	.word	index@(_Z10normkernelPfS_i)
	.align		4
        /*000c*/ 	.word	index@(vprintf)
	.align		4
        /*0010*/ 	.word	index@(_Z13myfirstkernelv)
	.align		4
        /*0014*/ 	.word	index@(vprintf)
	.align		4
        /*0018*/ 	.word	0x00000000
	.align		4
        /*001c*/ 	.word	0xfffffffe
	.align		4
        /*0020*/ 	.word	0x00000000
	.align		4
        /*0024*/ 	.word	0xfffffffd
	.align		4
        /*0028*/ 	.word	0x00000000
	.align		4
        /*002c*/ 	.word	0xfffffffc


//--------------------- .nv.constant4             --------------------------
	.section	.nv.constant4,"a",@progbits
	.align	8
	.align		8
.nv.constant4:
        /*0000*/ 	.dword	vprintf
	.align		8
        /*0008*/ 	.dword	$str
	.align		8
        /*0010*/ 	.dword	$str$1


//--------------------- .text._Z10normkernelPfS_i --------------------------
	.section	.text._Z10normkernelPfS_i,"ax",@progbits
	.align	128
        .global         _Z10normkernelPfS_i
        .type           _Z10normkernelPfS_i,@function
        .size           _Z10normkernelPfS_i,(.L_x_5 - _Z10normkernelPfS_i)
        .other          _Z10normkernelPfS_i,@"STO_CUDA_ENTRY STV_DEFAULT"
_Z10normkernelPfS_i:
.text._Z10normkernelPfS_i:
[----:B------:R-:W0:Y:S01]  /*0000*/  LDC R1, c[0x0][0x37c] ;  /* 0x0000df00ff017b82 */ /* 0x000e220000000800 */
[----:B------:R-:W1:Y:S01]  /*0010*/  S2R R0, SR_TID.X ;  /* 0x0000000000007919 */ /* 0x000e620000002100 */
[----:B------:R-:W2:Y:S06]  /*0020*/  LDCU UR5, c[0x0][0x2fc] ;  /* 0x00005f80ff0577ac */ /* 0x000eac0008000800 */
[----:B------:R-:W1:Y:S01]  /*0030*/  S2UR UR6, SR_CTAID.X ;  /* 0x00000000000679c3 */ /* 0x000e620000002500 */
[----:B0-----:R-:W-:Y:S01]  /*0040*/  IADD3 R1, PT, PT, R1, -0x8, RZ ;  /* 0xfffffff801017810 */ /* 0x001fe20007ffe0ff */
[----:B------:R-:W0:Y:S06]  /*0050*/  LDCU UR4, c[0x0][0x2f8] ;  /* 0x00005f00ff0477ac */ /* 0x000e2c0008000800 */
[----:B------:R-:W1:Y:S08]  /*0060*/  LDC R5, c[0x0][0x360] ;  /* 0x0000d800ff057b82 */ /* 0x000e700000000800 */
[----:B------:R-:W3:Y:S01]  /*0070*/  LDC R15, c[0x0][0x390] ;  /* 0x0000e400ff0f7b82 */ /* 0x000ee20000000800 */
[----:B0-----:R-:W-:-:S04]  /*0080*/  IADD3 R6, P1, PT, R1, UR4, RZ ;  /* 0x0000000401067c10 */ /* 0x001fc8000ff3e0ff */
[----:B--2---:R-:W-:Y:S01]  /*0090*/  IADD3.X R7, PT, PT, RZ, UR5, RZ, P1, !PT ;  /* 0x00000005ff077c10 */ /* 0x004fe20008ffe4ff */
[----:B-1----:R-:W-:-:S05]  /*00a0*/  IMAD R5, R5, UR6, R0 ;  /* 0x0000000605057c24 */ /* 0x002fca000f8e0200 */
[----:B---3--:R-:W-:-:S13]  /*00b0*/  ISETP.GE.AND P0, PT, R5, R15, PT ;  /* 0x0000000f0500720c */ /* 0x008fda0003f06270 */
[----:B------:R-:W-:Y:S05]  /*00c0*/  @P0 EXIT ;  /* 0x000000000000094d */ /* 0x000fea0003800000 */
[----:B------:R-:W0:Y:S01]  /*00d0*/  LDC.64 R2, c[0x0][0x380] ;  /* 0x0000e000ff027b82 */ /* 0x000e220000000a00 */
[----:B------:R-:W1:Y:S01]  /*00e0*/  LDCU.64 UR4, c[0x0][0x358] ;  /* 0x00006b00ff0477ac */ /* 0x000e620008000a00 */
[----:B------:R-:W-:-:S04]  /*00f0*/  IMAD R9, R5, 0x3, RZ ;  /* 0x0000000305097824 */ /* 0x000fc800078e02ff */
[----:B0-----:R-:W-:Y:S02]  /*0100*/  IMAD.WIDE R2, R9, 0x4, R2 ;  /* 0x0000000409027825 */ /* 0x001fe400078e0202 */
[----:B------:R-:W0:Y:S03]  /*0110*/  LDC.64 R8, c[0x0][0x388] ;  /* 0x0000e200ff087b82 */ /* 0x000e260000000a00 */
[----:B-1----:R-:W2:Y:S01]  /*0120*/  LDG.E R19, desc[UR4][R2.64] ;  /* 0x0000000402137981 */ /* 0x002ea2000c1e1900 */
[----:B0-----:R-:W-:-:S05]  /*0130*/  IMAD.WIDE R8, R5, 0x4, R8 ;  /* 0x0000000405087825 */ /* 0x001fca00078e0208 */
[----:B--2---:R0:W-:Y:S04]  /*0140*/  STG.E desc[UR4][R8.64], R19 ;  /* 0x0000001308007986 */ /* 0x0041e8000c101904 */
[----:B------:R-:W2:Y:S01]  /*0150*/  LDG.E R0, desc[UR4][R2.64+0x4] ;  /* 0x0000040402007981 */ /* 0x000ea2000c1e1900 */
[----:B------:R-:W-:-:S05]  /*0160*/  IMAD.WIDE R10, R15, 0x4, R8 ;  /* 0x000000040f0a7825 */ /* 0x000fca00078e0208 */
[----:B--2---:R1:W-:Y:S04]  /*0170*/  STG.E desc[UR4][R10.64], R0 ;  /* 0x000000000a007986 */ /* 0x0043e8000c101904 */
[----:B------:R-:W2:Y:S01]  /*0180*/  LDG.E R12, desc[UR4][R2.64+0x8] ;  /* 0x00000804020c7981 */ /* 0x000ea2000c1e1900 */
[----:B------:R-:W-:-:S05]  /*0190*/  IMAD.WIDE R14, R15, 0x4, R10 ;  /* 0x000000040f0e7825 */ /* 0x000fca00078e020a */
[----:B--2---:R1:W-:Y:S04]  /*01a0*/  STG.E desc[UR4][R14.64], R12 ;  /* 0x0000000c0e007986 */ /* 0x0043e8000c101904 */
[----:B------:R-:W2:Y:S01]  /*01b0*/  LDG.E R13, desc[UR4][R8.64] ;  /* 0x00000004080d7981 */ /* 0x000ea2000c1e1900 */
[----:B------:R-:W-:Y:S01]  /*01c0*/  MOV R18, 0x0 ;  /* 0x0000000000127802 */ /* 0x000fe20000000f00 */
[----:B------:R-:W3:Y:S05]  /*01d0*/  LDCU.64 UR4, c[0x4][0x10] ;  /* 0x01000200ff0477ac */ /* 0x000eea0008000a00 */
[----:B0-----:R-:W0:Y:S01]  /*01e0*/  LDC.64 R18, c[0x4][R18] ;  /* 0x0100000012127b82 */ /* 0x001e220000000a00 */
[----:B---3--:R-:W-:-:S02]  /*01f0*/  MOV R4, UR4 ;  /* 0x0000000400047c02 */ /* 0x008fc40008000f00 */
[----:B------:R-:W-:Y:S01]  /*0200*/  MOV R5, UR5 ;  /* 0x0000000500057c02 */ /* 0x000fe20008000f00 */
[----:B--2---:R-:W2:Y:S02]  /*0210*/  F2F.F64.F32 R16, R13 ;  /* 0x0000000d00107310 */ /* 0x004ea40000201800 */
[----:B0-2---:R1:W-:Y:S04]  /*0220*/  STL.64 [R1], R16 ;  /* 0x0000001001007387 */ /* 0x0053e80000100a00 */
[----:B------:R-:W-:-:S07]  /*0230*/  LEPC R20, `(.L_x_0) ;  /* 0x000000001014794e */ /* 0x000fce0000000000 */
[----:B-1----:R-:W-:Y:S05]  /*0240*/  CALL.ABS.NOINC R18 ;  /* 0x0000000012007343 */ /* 0x002fea0003c00000 */
.L_x_0:
[----:B------:R-:W-:Y:S05]  /*0250*/  EXIT ;  /* 0x000000000000794d */ /* 0x000fea0003800000 */
.L_x_1:
[----:B------:R-:W-:-:S00]  /*0260*/  BRA `(.L_x_1) ;  /* 0xfffffffc00fc7947 */ /* 0x000fc0000383ffff */
[----:B------:R-:W-:-:S00]  /*0270*/  NOP ;  /* 0x0000000000007918 */ /* 0x000fc00000000000 */
        /* <DEDUP_REMOVED lines=8> */
.L_x_5:


//--------------------- .text._Z6gpuAddiiPi       --------------------------
	.section	.text._Z6gpuAddiiPi,"ax",@progbits
	.align	128
        .global         _Z6gpuAddiiPi
        .type           _Z6gpuAddiiPi,@function
        .size           _Z6gpuAddiiPi,(.L_x_6 - _Z6gpuAddiiPi)
        .other          _Z6gpuAddiiPi,@"STO_CUDA_ENTRY STV_DEFAULT"
_Z6gpuAddiiPi:
.text._Z6gpuAddiiPi:
[----:B------:R-:W-:Y:S08]  /*0000*/  LDC R1, c[0x0][0x37c] ;  /* 0x0000df00ff017b82 */ /* 0x000ff00000000800 */
[----:B------:R-:W0:Y:S01]  /*0010*/  LDC.64 R4, c[0x0][0x380] ;  /* 0x0000e000ff047b82 */ /* 0x000e220000000a00 */
[----:B------:R-:W1:Y:S07]  /*0020*/  LDCU.64 UR4, c[0x0][0x358] ;  /* 0x00006b00ff0477ac */ /* 0x000e6e0008000a00 */
[----:B------:R-:W1:Y:S01]  /*0030*/  LDC.64 R2, c[0x0][0x388] ;  /* 0x0000e200ff027b82 */ /* 0x000e620000000a00 */
[----:B0-----:R-:W-:-:S05]  /*0040*/  IADD3 R5, PT, PT, R5, R4, RZ ;  /* 0x0000000405057210 */ /* 0x001fca0007ffe0ff */
[----:B-1----:R-:W-:Y:S01]  /*0050*/  STG.E desc[UR4][R2.64], R5 ;  /* 0x0000000502007986 */ /* 0x002fe2000c101904 */
[----:B------:R-:W-:Y:S05]  /*0060*/  EXIT ;  /* 0x000000000000794d */ /* 0x000fea0003800000 */
.L_x_2:
        /* <DEDUP_REMOVED lines=9> */
.L_x_6:


//--------------------- .text._Z13myfirstkernelv  --------------------------
	.section	.text._Z13myfirstkernelv,"ax",@progbits
	.align	128
        .global         _Z13myfirstkernelv
        .type           _Z13myfirstkernelv,@function
        .size           _Z13myfirstkernelv,(.L_x_7 - _Z13myfirstkernelv)
        .other          _Z13myfirstkernelv,@"STO_CUDA_ENTRY STV_DEFAULT"
_Z13myfirstkernelv:
.text._Z13myfirstkernelv:
[----:B------:R-:W0:Y:S01]  /*0000*/  LDC R1, c[0x0][0x37c] ;  /* 0x0000df00ff017b82 */ /* 0x000e220000000800 */
[----:B------:R-:W-:Y:S01]  /*0010*/  MOV R0, 0x0 ;  /* 0x0000000000007802 */ /* 0x000fe20000000f00 */
[----:B------:R-:W1:Y:S01]  /*0020*/  LDCU.64 UR4, c[0x4][0x8] ;  /* 0x01000100ff0477ac */ /* 0x000e620008000a00 */
[----:B------:R-:W-:-:S05]  /*0030*/  CS2R R6, SRZ ;  /* 0x0000000000067805 */ /* 0x000fca000001ff00 */
[----:B------:R2:W3:Y:S01]  /*0040*/  LDC.64 R2, c[0x4][R0] ;  /* 0x0100000000027b82 */ /* 0x0004e20000000a00 */
[----:B-1----:R-:W-:Y:S02]  /*0050*/  IMAD.U32 R4, RZ, RZ, UR4 ;  /* 0x00000004ff047e24 */ /* 0x002fe4000f8e00ff */
[----:B--2---:R-:W-:-:S07]  /*0060*/  IMAD.U32 R5, RZ, RZ, UR5 ;  /* 0x00000005ff057e24 */ /* 0x004fce000f8e00ff */
[----:B------:R-:W-:-:S07]  /*0070*/  LEPC R20, `(.L_x_3) ;  /* 0x000000001014794e */ /* 0x000fce0000000000 */
[----:B0--3--:R-:W-:Y:S05]  /*0080*/  CALL.ABS.NOINC R2 ;  /* 0x0000000002007343 */ /* 0x009fea0003c00000 */
.L_x_3:
[----:B------:R-:W-:Y:S05]  /*0090*/  EXIT ;  /* 0x000000000000794d */ /* 0x000fea0003800000 */
.L_x_4:
        /* <DEDUP_REMOVED lines=14> */
.L_x_7:


//--------------------- .nv.global.init           --------------------------
	.section	.nv.global.init,"aw",@progbits
.nv.global.init:
	.type		$str,@object
	.size		$str,($str$1 - $str)
$str:
        /*0000*/ 	.byte	0x48, 0x65, 0x6c, 0x6c, 0x6f, 0x20, 0x43, 0x55, 0x44, 0x41, 0x20, 0x0a, 0x00
	.type		$str$1,@object
	.size		$str$1,(.L_1 - $str$1)
$str$1:
        /*000d*/ 	.byte	0x74, 0x68, 0x65, 0x20, 0x64, 0x73, 0x74, 0x20, 0x76, 0x61, 0x6c, 0x75, 0x73, 0x65, 0x20, 0x69
        /*001d*/ 	.byte	0x73, 0x20, 0x25, 0x66, 0x20, 0x0a, 0x00
.L_1:


//--------------------- .nv.shared.reserved.0     --------------------------
	.section	.nv.shared.reserved.0,"aw",@nobits
	.weak		__nv_reservedSMEM_offset_0_alias
	.size		__nv_reservedSMEM_offset_0_alias, 0, 64
	.other		__nv_reservedSMEM_offset_0_alias,@"STO_CUDA_RESERVED_SHARED STV_DEFAULT"
__nv_reservedSMEM_offset_0_alias:
	.zero		0
	.zero		64


//--------------------- .nv.constant0._Z10normkernelPfS_i --------------------------
	.section	.nv.constant0._Z10normkernelPfS_i,"a",@progbits
	.sectionflags	@""
	.align	4
.nv.constant0._Z10normkernelPfS_i:
	.zero		916


//--------------------- .nv.constant0._Z6gpuAddiiPi --------------------------
	.section	.nv.constant0._Z6gpuAddiiPi,"a",@progbits
	.sectionflags	@""
	.align	4
.nv.constant0._Z6gpuAddiiPi:
	.zero		912


//--------------------- .nv.constant0._Z13myfirstkernelv --------------------------
	.section	.nv.constant0._Z13myfirstkernelv,"a",@progbits
	.sectionflags	@""
	.align	4
.nv.constant0._Z13myfirstkernelv:
	.zero		896


//--------------------- SYMBOLS --------------------------

	.type		.nv.reservedSmem.offset0,@object
	.size		.nv.reservedSmem.offset0,0x4
	.type		vprintf,@function
